	.headerflags	@"EF_CUDA_TEXMODE_UNIFIED EF_CUDA_64BIT_ADDRESS EF_CUDA_ACCELERATORS EF_CUDA_SM90 EF_CUDA_VIRTUAL_SM(EF_CUDA_SM90)"
	.elftype	@"ET_EXEC"


//--------------------- .nv.info                  --------------------------
	.section	.nv.info,"",@"SHT_CUDA_INFO"
	.align	4


	//----- nvinfo : EIATTR_REGCOUNT
	.align		4
        /*0000*/ 	.byte	0x04, 0x2f
        /*0002*/ 	.short	(.L_3 - .L_2)
	.align		4
.L_2:
        /*0004*/ 	.word	index@(triton_poi_fused__native_batch_norm_legit_no_training_25)
        /*0008*/ 	.word	0x00000012


	//----- nvinfo : EIATTR_MIN_STACK_SIZE
	.align		4
.L_3:
        /*000c*/ 	.byte	0x04, 0x12
        /*000e*/ 	.short	(.L_5 - .L_4)
	.align		4
.L_4:
        /*0010*/ 	.word	index@(triton_poi_fused__native_batch_norm_legit_no_training_25)
        /*0014*/ 	.word	0x00000000


	//----- nvinfo : EIATTR_FRAME_SIZE
	.align		4
.L_5:
        /*0018*/ 	.byte	0x04, 0x11
        /*001a*/ 	.short	(.L_7 - .L_6)
	.align		4
.L_6:
        /*001c*/ 	.word	index@(triton_poi_fused__native_batch_norm_legit_no_training_25)
        /*0020*/ 	.word	0x00000000


	//----- nvinfo : EIATTR_MIN_STACK_SIZE
	.align		4
.L_7:
        /*0024*/ 	.byte	0x04, 0x12
        /*0026*/ 	.short	(.L_9 - .L_8)
	.align		4
.L_8:
        /*0028*/ 	.word	index@(triton_poi_fused__native_batch_norm_legit_no_training_25)
        /*002c*/ 	.word	0x00000000
.L_9:


//--------------------- .nv.info.triton_poi_fused__native_batch_norm_legit_no_training_25 --------------------------
	.section	.nv.info.triton_poi_fused__native_batch_norm_legit_no_training_25,"",@"SHT_CUDA_INFO"
	.sectionflags	@""
	.align	4


	//----- nvinfo : EIATTR_CUDA_API_VERSION
	.align		4
        /*0000*/ 	.byte	0x04, 0x37
        /*0002*/ 	.short	(.L_11 - .L_10)
.L_10:
        /*0004*/ 	.word	0x0000007c


	//----- nvinfo : EIATTR_KPARAM_INFO
	.align		4
.L_11:
        /*0008*/ 	.byte	0x04, 0x17
        /*000a*/ 	.short	(.L_13 - .L_12)
.L_12:
        /*000c*/ 	.word	0x00000000
        /*0010*/ 	.short	0x0006
        /*0012*/ 	.short	0x0030
        /*0014*/ 	.byte	0x00, 0xf0, 0x11, 0x00


	//----- nvinfo : EIATTR_KPARAM_INFO
	.align		4
.L_13:
        /*0018*/ 	.byte	0x04, 0x17
        /*001a*/ 	.short	(.L_15 - .L_14)
.L_14:
        /*001c*/ 	.word	0x00000000
        /*0020*/ 	.short	0x0005
        /*0022*/ 	.short	0x0028
        /*0024*/ 	.byte	0x00, 0xf4, 0x21, 0x00


	//----- nvinfo : EIATTR_KPARAM_INFO
	.align		4
.L_15:
        /*0028*/ 	.byte	0x04, 0x17
        /*002a*/ 	.short	(.L_17 - .L_16)
.L_16:
        /*002c*/ 	.word	0x00000000
        /*0030*/ 	.short	0x0004
        /*0032*/ 	.short	0x0020
        /*0034*/ 	.byte	0x00, 0xf4, 0x21, 0x00


	//----- nvinfo : EIATTR_KPARAM_INFO
	.align		4
.L_17:
        /*0038*/ 	.byte	0x04, 0x17
        /*003a*/ 	.short	(.L_19 - .L_18)
.L_18:
        /*003c*/ 	.word	0x00000000
        /*0040*/ 	.short	0x0003
        /*0042*/ 	.short	0x0018
        /*0044*/ 	.byte	0x00, 0xf4, 0x21, 0x00


	//----- nvinfo : EIATTR_KPARAM_INFO
	.align		4
.L_19:
        /*0048*/ 	.byte	0x04, 0x17
        /*004a*/ 	.short	(.L_21 - .L_20)
.L_20:
        /*004c*/ 	.word	0x00000000
        /*0050*/ 	.short	0x0002
        /*0052*/ 	.short	0x0010
        /*0054*/ 	.byte	0x00, 0xf4, 0x21, 0x00


	//----- nvinfo : EIATTR_KPARAM_INFO
	.align		4
.L_21:
        /*0058*/ 	.byte	0x04, 0x17
        /*005a*/ 	.short	(.L_23 - .L_22)
.L_22:
        /*005c*/ 	.word	0x00000000
        /*0060*/ 	.short	0x0001
        /*0062*/ 	.short	0x0008
        /*0064*/ 	.byte	0x00, 0xf4, 0x21, 0x00


	//----- nvinfo : EIATTR_KPARAM_INFO
	.align		4
.L_23:
        /*0068*/ 	.byte	0x04, 0x17
        /*006a*/ 	.short	(.L_25 - .L_24)
.L_24:
        /*006c*/ 	.word	0x00000000
        /*0070*/ 	.short	0x0000
        /*0072*/ 	.short	0x0000
        /*0074*/ 	.byte	0x00, 0xf4, 0x21, 0x00


	//----- nvinfo : EIATTR_SPARSE_MMA_MASK
	.align		4
.L_25:
        /*0078*/ 	.byte	0x03, 0x50
        /*007a*/ 	.short	0x0000


	//----- nvinfo : EIATTR_MAXREG_COUNT
	.align		4
        /*007c*/ 	.byte	0x03, 0x1b
        /*007e*/ 	.short	0x00ff


	//----- nvinfo : EIATTR_EXIT_INSTR_OFFSETS
	.align		4
        /*0080*/ 	.byte	0x04, 0x1c
        /*0082*/ 	.short	(.L_27 - .L_26)


	//   ....[0]....
.L_26:
        /*0084*/ 	.word	0x00000380


	//----- nvinfo : EIATTR_REQNTID
	.align		4
.L_27:
        /*0088*/ 	.byte	0x04, 0x10
        /*008a*/ 	.short	(.L_29 - .L_28)
.L_28:
        /*008c*/ 	.word	0x00000080
        /*0090*/ 	.word	0x00000001
        /*0094*/ 	.word	0x00000001


	//----- nvinfo : EIATTR_CBANK_PARAM_SIZE
	.align		4
.L_29:
        /*0098*/ 	.byte	0x03, 0x19
        /*009a*/ 	.short	0x0034


	//----- nvinfo : EIATTR_PARAM_CBANK
	.align		4
        /*009c*/ 	.byte	0x04, 0x0a
        /*009e*/ 	.short	(.L_31 - .L_30)
	.align		4
.L_30:
        /*00a0*/ 	.word	index@(.nv.constant0.triton_poi_fused__native_batch_norm_legit_no_training_25)
        /*00a4*/ 	.short	0x0210
        /*00a6*/ 	.short	0x0034


	//----- nvinfo : EIATTR_SW_WAR
	.align		4
.L_31:
        /*00a8*/ 	.byte	0x04, 0x36
        /*00aa*/ 	.short	(.L_33 - .L_32)
.L_32:
        /*00ac*/ 	.word	0x00000008
.L_33:


//--------------------- .nv.callgraph             --------------------------
	.section	.nv.callgraph,"",@"SHT_CUDA_CALLGRAPH"
	.align	4
	.sectionentsize	8
	.align		4
        /*0000*/ 	.word	0x00000000
	.align		4
        /*0004*/ 	.word	0xffffffff
	.align		4
        /*0008*/ 	.word	0x00000000
	.align		4
        /*000c*/ 	.word	0xfffffffe
	.align		4
        /*0010*/ 	.word	0x00000000
	.align		4
        /*0014*/ 	.word	0xfffffffd
	.align		4
        /*0018*/ 	.word	0x00000000
	.align		4
        /*001c*/ 	.word	0xfffffffc


//--------------------- .nv.constant4             --------------------------
	.section	.nv.constant4,"a",@progbits
	.align	8
	.align		8
.nv.constant4:
        /*0000*/ 	.dword	_$_str
	.align		8
        /*0008*/ 	.dword	_$_str_$_2


//--------------------- .text.triton_poi_fused__native_batch_norm_legit_no_training_25 --------------------------
	.section	.text.triton_poi_fused__native_batch_norm_legit_no_training_25,"ax",@progbits
	.align	128
        .global         triton_poi_fused__native_batch_norm_legit_no_training_25
        .type           triton_poi_fused__native_batch_norm_legit_no_training_25,@function
        .size           triton_poi_fused__native_batch_norm_legit_no_training_25,(.L_x_1 - triton_poi_fused__native_batch_norm_legit_no_training_25)
        .other          triton_poi_fused__native_batch_norm_legit_no_training_25,@"STO_CUDA_ENTRY STV_DEFAULT"
triton_poi_fused__native_batch_norm_legit_no_training_25:
.text.triton_poi_fused__native_batch_norm_legit_no_training_25:
[----:B------:R-:W-:Y:S01]  /*0000*/  LDC R1, c[0x0][0x28] ;  /* 0x00000a00ff017b82 */ /* 0x000fe20000000800 */
[----:B------:R-:W1:Y:S07]  /*0010*/  S2R R0, SR_TID.X ;  /* 0x0000000000007919 */ /* 0x000e6e0000002100 */
[----:B------:R-:W2:Y:S01]  /*0020*/  LDC.64 R2, c[0x0][0x220] ;  /* 0x00008800ff027b82 */ /* 0x000ea20000000a00 */
[----:B------:R-:W-:Y:S01]  /*0030*/  ULDC.64 UR4, c[0x0][0x208] ;  /* 0x0000820000047ab9 */ /* 0x000fe20000000a00 */
[----:B------:R-:W3:Y:S06]  /*0040*/  S2R R5, SR_CTAID.X ;  /* 0x0000000000057919 */ /* 0x000eec0000002500 */
[----:B------:R-:W4:Y:S08]  /*0050*/  LDC.64 R6, c[0x0][0x218] ;  /* 0x00008600ff067b82 */ /* 0x000f300000000a00 */
[----:B------:R-:W5:Y:S08]  /*0060*/  LDC.64 R8, c[0x0][0x228] ;  /* 0x00008a00ff087b82 */ /* 0x000f700000000a00 */
[----:B------:R-:W5:Y:S01]  /*0070*/  LDC.64 R10, c[0x0][0x230] ;  /* 0x00008c00ff0a7b82 */ /* 0x000f620000000a00 */
[----:B-1----:R-:W-:-:S04]  /*0080*/  SHF.L.U32 R0, R0, 0x1, RZ ;  /* 0x0000000100007819 */ /* 0x002fc800000006ff */
[----:B------:R-:W-:-:S04]  /*0090*/  LOP3.LUT R0, R0, 0xfe, RZ, 0xc0, !PT ;  /* 0x000000fe00007812 */ /* 0x000fc800078ec0ff */
[----:B---3--:R-:W-:-:S05]  /*00a0*/  LEA R0, R5, R0, 0x8 ;  /* 0x0000000005007211 */ /* 0x008fca00078e40ff */
[----:B------:R-:W-:-:S05]  /*00b0*/  IMAD.HI R4, R0, 0x2aaaaaab, RZ ;  /* 0x2aaaaaab00047827 */ /* 0x000fca00078e02ff */
[----:B------:R-:W-:-:S04]  /*00c0*/  SHF.R.U32.HI R5, RZ, 0x1f, R4 ;  /* 0x0000001fff057819 */ /* 0x000fc80000011604 */
[----:B------:R-:W-:-:S05]  /*00d0*/  LEA.HI R5, R4, R5, RZ, 0x19 ;  /* 0x0000000504057211 */ /* 0x000fca00078fc8ff */
[----:B------:R-:W-:Y:S02]  /*00e0*/  IMAD R13, R5, -0x300, R0 ;  /* 0xfffffd00050d7824 */ /* 0x000fe400078e0200 */
[----:B------:R-:W1:Y:S02]  /*00f0*/  LDC.64 R4, c[0x0][0x210] ;  /* 0x00008400ff047b82 */ /* 0x000e640000000a00 */
[----:B--2---:R-:W-:-:S06]  /*0100*/  IMAD.WIDE R2, R13, 0x4, R2 ;  /* 0x000000040d027825 */ /* 0x004fcc00078e0202 */
[----:B------:R-:W2:Y:S01]  /*0110*/  LDG.E.EL.64 R2, desc[UR4][R2.64] ;  /* 0x0000000402027981 */ /* 0x000ea2000c2e1b00 */
[----:B----4-:R-:W-:-:S06]  /*0120*/  IMAD.WIDE R6, R13, 0x4, R6 ;  /* 0x000000040d067825 */ /* 0x010fcc00078e0206 */
[----:B------:R-:W3:Y:S01]  /*0130*/  LDG.E.EL.64 R6, desc[UR4][R6.64] ;  /* 0x0000000406067981 */ /* 0x000ee2000c2e1b00 */
[----:B-1----:R-:W-:-:S06]  /*0140*/  IMAD.WIDE R4, R0, 0x4, R4 ;  /* 0x0000000400047825 */ /* 0x002fcc00078e0204 */
[----:B------:R-:W3:Y:S01]  /*0150*/  LDG.E.64 R4, desc[UR4][R4.64] ;  /* 0x0000000404047981 */ /* 0x000ee2000c1e1b00 */
[----:B-----5:R-:W-:-:S04]  /*0160*/  IMAD.WIDE R8, R13, 0x4, R8 ;  /* 0x000000040d087825 */ /* 0x020fc800078e0208 */
[----:B0-----:R-:W-:Y:S02]  /*0170*/  IMAD.WIDE R10, R13, 0x4, R10 ;  /* 0x000000040d0a7825 */ /* 0x001fe400078e020a */
[----:B------:R-:W4:Y:S04]  /*0180*/  LDG.E.EL.64 R8, desc[UR4][R8.64] ;  /* 0x0000000408087981 */ /* 0x000f28000c2e1b00 */
[----:B------:R-:W4:Y:S01]  /*0190*/  LDG.E.EL.64 R10, desc[UR4][R10.64] ;  /* 0x000000040a0a7981 */ /* 0x000f22000c2e1b00 */
[----:B------:R-:W-:Y:S01]  /*01a0*/  HFMA2.MMA R15, -RZ, RZ, 1.625, 0 ;  /* 0x3e800000ff0f7435 */ /* 0x000fe200000001ff */
[----:B--2---:R-:W-:Y:S01]  /*01b0*/  FADD R2, R2, 9.9999997473787516356e-06 ;  /* 0x3727c5ac02027421 */ /* 0x004fe20000000000 */
[----:B------:R-:W-:-:S03]  /*01c0*/  FADD R12, R3, 9.9999997473787516356e-06 ;  /* 0x3727c5ac030c7421 */ /* 0x000fc60000000000 */
[----:B------:R0:W1:Y:S08]  /*01d0*/  MUFU.SQRT R13, R2 ;  /* 0x00000002000d7308 */ /* 0x0000700000002000 */
[----:B------:R-:W2:Y:S01]  /*01e0*/  MUFU.SQRT R14, R12 ;  /* 0x0000000c000e7308 */ /* 0x000ea20000002000 */
[----:B0-----:R-:W0:Y:S01]  /*01f0*/  LDC.64 R2, c[0x0][0x238] ;  /* 0x00008e00ff027b82 */ /* 0x001e220000000a00 */
[----:B-1----:R-:W-:-:S02]  /*0200*/  FSETP.GT.AND P0, PT, R13, 8.50705917302346158658e+37, PT ;  /* 0x7e8000000d00780b */ /* 0x002fc40003f04000 */
[----:B------:R-:W-:Y:S02]  /*0210*/  FSETP.GEU.AND P2, PT, R13, 1.175494350822287508e-38, PT ;  /* 0x008000000d00780b */ /* 0x000fe40003f4e000 */
[C---:B--2---:R-:W-:Y:S02]  /*0220*/  FSETP.GT.AND P1, PT, R14.reuse, 8.50705917302346158658e+37, PT ;  /* 0x7e8000000e00780b */ /* 0x044fe40003f24000 */
[----:B------:R-:W-:-:S07]  /*0230*/  FSETP.GEU.AND P3, PT, R14, 1.175494350822287508e-38, PT ;  /* 0x008000000e00780b */ /* 0x000fce0003f6e000 */
[----:B------:R-:W-:-:S04]  /*0240*/  @P0 FMUL R13, R13, 0.25 ;  /* 0x3e8000000d0d0820 */ /* 0x000fc80000400000 */
[----:B------:R-:W-:Y:S01]  /*0250*/  @!P2 FMUL R13, R13, 16777216 ;  /* 0x4b8000000d0da820 */ /* 0x000fe20000400000 */
[----:B------:R-:W-:-:S04]  /*0260*/  @P1 FMUL R14, R14, 0.25 ;  /* 0x3e8000000e0e1820 */ /* 0x000fc80000400000 */
[----:B------:R-:W-:Y:S01]  /*0270*/  @!P3 FMUL R14, R14, 16777216 ;  /* 0x4b8000000e0eb820 */ /* 0x000fe20000400000 */
[----:B------:R-:W1:Y:S01]  /*0280*/  MUFU.RCP R13, R13 ;  /* 0x0000000d000d7308 */ /* 0x000e620000001000 */
[----:B------:R-:W-:-:S07]  /*0290*/  FSEL R12, R15, 1, P0 ;  /* 0x3f8000000f0c7808 */ /* 0x000fce0000000000 */
[----:B------:R-:W2:Y:S01]  /*02a0*/  MUFU.RCP R14, R14 ;  /* 0x0000000e000e7308 */ /* 0x000ea20000001000 */
[----:B------:R-:W-:Y:S01]  /*02b0*/  FSEL R15, R15, 1, P1 ;  /* 0x3f8000000f0f7808 */ /* 0x000fe20000800000 */
[----:B------:R-:W-:Y:S01]  /*02c0*/  @!P2 FMUL R12, R12, 16777216 ;  /* 0x4b8000000c0ca820 */ /* 0x000fe20000400000 */
[----:B---3--:R-:W-:-:S03]  /*02d0*/  FADD R4, R4, -R6 ;  /* 0x8000000604047221 */ /* 0x008fc60000000000 */
[----:B------:R-:W-:Y:S01]  /*02e0*/  @!P3 FMUL R15, R15, 16777216 ;  /* 0x4b8000000f0fb820 */ /* 0x000fe20000400000 */
[----:B------:R-:W-:Y:S01]  /*02f0*/  FADD R5, R5, -R7 ;  /* 0x8000000705057221 */ /* 0x000fe20000000000 */
[----:B-1----:R-:W-:Y:S02]  /*0300*/  FMUL R13, R13, R12 ;  /* 0x0000000c0d0d7220 */ /* 0x002fe40000400000 */
[----:B--2---:R-:W-:Y:S02]  /*0310*/  FMUL R6, R14, R15 ;  /* 0x0000000f0e067220 */ /* 0x004fe40000400000 */
[----:B------:R-:W-:Y:S02]  /*0320*/  FMUL R13, R4, R13 ;  /* 0x0000000d040d7220 */ /* 0x000fe40000400000 */
[----:B------:R-:W-:Y:S01]  /*0330*/  FMUL R6, R5, R6 ;  /* 0x0000000605067220 */ /* 0x000fe20000400000 */
[----:B0-----:R-:W-:-:S04]  /*0340*/  IMAD.WIDE R2, R0, 0x4, R2 ;  /* 0x0000000400027825 */ /* 0x001fc800078e0202 */
[----:B----4-:R-:W-:Y:S01]  /*0350*/  FFMA R8, R8, R13, R10 ;  /* 0x0000000d08087223 */ /* 0x010fe2000000000a */
[----:B------:R-:W-:-:S05]  /*0360*/  FFMA R9, R9, R6, R11 ;  /* 0x0000000609097223 */ /* 0x000fca000000000b */
[----:B------:R-:W-:Y:S01]  /*0370*/  STG.E.64 desc[UR4][R2.64], R8 ;  /* 0x0000000802007986 */ /* 0x000fe2000c101b04 */
[----:B------:R-:W-:Y:S05]  /*0380*/  EXIT ;  /* 0x000000000000794d */ /* 0x000fea0003800000 */
.L_x_0:
[----:B------:R-:W-:-:S00]  /*0390*/  BRA `(.L_x_0) ;  /* 0xfffffffc00fc7947 */ /* 0x000fc0000383ffff */
[----:B------:R-:W-:-:S00]  /*03a0*/  NOP ;  /* 0x0000000000007918 */ /* 0x000fc00000000000 */
        /* <DEDUP_REMOVED lines=13> */
.L_x_1:


//--------------------- .nv.global.init           --------------------------
	.section	.nv.global.init,"aw",@progbits
.nv.global.init:
	.type		_$_str,@object
	.size		_$_str,(_$_str_$_2 - _$_str)
_$_str:
        /*0000*/ 	.byte	0x5f, 0x5f, 0x43, 0x55, 0x44, 0x41, 0x5f, 0x46, 0x54, 0x5a, 0x00
	.type		_$_str_$_2,@object
	.size		_$_str_$_2,(.L_1 - _$_str_$_2)
_$_str_$_2:
        /*000b*/ 	.byte	0x5f, 0x5f, 0x43, 0x55, 0x44, 0x41, 0x5f, 0x50, 0x52, 0x45, 0x43, 0x5f, 0x53, 0x51, 0x52, 0x54
        /*001b*/ 	.byte	0x00
.L_1:


//--------------------- .nv.constant0.triton_poi_fused__native_batch_norm_legit_no_training_25 --------------------------
	.section	.nv.constant0.triton_poi_fused__native_batch_norm_legit_no_training_25,"a",@progbits
	.sectionflags	@""
	.align	4
.nv.constant0.triton_poi_fused__native_batch_norm_legit_no_training_25:
	.zero		580
